//
// Generated by NVIDIA NVVM Compiler
//
// Compiler Build ID: CL-36424714
// Cuda compilation tools, release 13.0, V13.0.88
// Based on NVVM 20.0.0
//

.version 9.0
.target sm_100
.address_size 64

	// .globl	default_function_kernel

.visible .entry default_function_kernel(
	.param .u64 .ptr .align 1 default_function_kernel_param_0,
	.param .u64 .ptr .align 1 default_function_kernel_param_1
)
.maxntid 16
{
	.reg .pred 	%p<2>;
	.reg .b32 	%r<8>;
	.reg .b32 	%f<5>;
	.reg .b64 	%rd<8>;

	ld.param.u64 	%rd1, [default_function_kernel_param_0];
	ld.param.u64 	%rd2, [default_function_kernel_param_1];
	mov.u32 	%r1, %ctaid.x;
	shl.b32 	%r3, %r1, 1;
	mov.u32 	%r2, %tid.x;
	shr.u32 	%r4, %r2, 3;
	or.b32  	%r5, %r3, %r4;
	setp.gt.u32 	%p1, %r5, 8;
	@%p1 bra 	$L__BB0_2;
	cvta.to.global.u64 	%rd3, %rd2;
	cvta.to.global.u64 	%rd4, %rd1;
	shl.b32 	%r6, %r1, 4;
	or.b32  	%r7, %r6, %r2;
	mul.wide.u32 	%rd5, %r7, 4;
	add.s64 	%rd6, %rd3, %rd5;
	ld.global.nc.f32 	%f1, [%rd6];
	cos.approx.f32 	%f2, %f1;
	add.f32 	%f3, %f1, %f2;
	sin.approx.f32 	%f4, %f3;
	add.s64 	%rd7, %rd4, %rd5;
	st.global.f32 	[%rd7], %f4;
$L__BB0_2:
	ret;

}


// ===== COMPILED SASS (sm_100) =====

	.target	sm_100

	.elftype	@"ET_EXEC"


//--------------------- .note.nv.tkinfo           --------------------------
	.section	.note.nv.tkinfo,"",@"SHT_NOTE"
	.sectionflags	@"SHF_NOTE_NV_TKINFO"
	.tkinfo
        /*0018*/ 	.word	0x00000002
        /*0030*/ 	.string	""
        /*0030*/ 	.string	"ptxas"
        /*0030*/ 	.string	"Cuda compilation tools, release 13.0, V13.0.88"
        /*0030*/ 	.string	"Build cuda_13.0.r13.0/compiler.36424714_0"
        /*0030*/ 	.string	"-arch sm_100 -m 64 "



//--------------------- .note.nv.cuinfo           --------------------------
	.section	.note.nv.cuinfo,"",@"SHT_NOTE"
	.sectionflags	@"SHF_NOTE_NV_CUINFO"
        /*0018*/ 	.short	0x0002
        /*001a*/ 	.short	0x0064
        /*001c*/ 	.short	0x0082
	.zero		2


//--------------------- .nv.info                  --------------------------
	.section	.nv.info,"",@"SHT_CUDA_INFO"
	.align	4


	//----- nvinfo : EIATTR_REGCOUNT
	.align		4
        /*0000*/ 	.byte	0x04, 0x2f
        /*0002*/ 	.short	(.L_1 - .L_0)
	.align		4
.L_0:
        /*0004*/ 	.word	index@(default_function_kernel)
        /*0008*/ 	.word	0x0000000c


	//----- nvinfo : EIATTR_FRAME_SIZE
	.align		4
.L_1:
        /*000c*/ 	.byte	0x04, 0x11
        /*000e*/ 	.short	(.L_3 - .L_2)
	.align		4
.L_2:
        /*0010*/ 	.word	index@(default_function_kernel)
        /*0014*/ 	.word	0x00000000


	//----- nvinfo : EIATTR_MIN_STACK_SIZE
	.align		4
.L_3:
        /*0018*/ 	.byte	0x04, 0x12
        /*001a*/ 	.short	(.L_5 - .L_4)
	.align		4
.L_4:
        /*001c*/ 	.word	index@(default_function_kernel)
        /*0020*/ 	.word	0x00000000
.L_5:


//--------------------- .nv.compat                --------------------------
	.section	.nv.compat,"",@"SHT_CUDA_COMPAT_INFO"
	.align	4
        /*0000*/ 	.byte	0x02, 0x09, 0x00, 0x00, 0x02, 0x02, 0x01, 0x00, 0x02, 0x05, 0x05, 0x00, 0x03, 0x07, 0x01, 0x01
        /*0010*/ 	.byte	0x02, 0x03, 0x00, 0x00, 0x02, 0x06, 0x01, 0x00, 0x04, 0x0b, 0x08, 0x00, 0x09, 0x00, 0x00, 0x00
        /*0020*/ 	.byte	0x00, 0x00, 0x00, 0x00


//--------------------- .nv.info.default_function_kernel --------------------------
	.section	.nv.info.default_function_kernel,"",@"SHT_CUDA_INFO"
	.sectionflags	@""
	.align	4


	//----- nvinfo : EIATTR_CUDA_API_VERSION
	.align		4
        /*0000*/ 	.byte	0x04, 0x37
        /*0002*/ 	.short	(.L_7 - .L_6)
.L_6:
        /*0004*/ 	.word	0x00000082


	//----- nvinfo : EIATTR_KPARAM_INFO
	.align		4
.L_7:
        /*0008*/ 	.byte	0x04, 0x17
        /*000a*/ 	.short	(.L_9 - .L_8)
.L_8:
        /*000c*/ 	.word	0x00000000
        /*0010*/ 	.short	0x0001
        /*0012*/ 	.short	0x0008
        /*0014*/ 	.byte	0x00, 0xf5, 0x21, 0x00


	//----- nvinfo : EIATTR_KPARAM_INFO
	.align		4
.L_9:
        /*0018*/ 	.byte	0x04, 0x17
        /*001a*/ 	.short	(.L_11 - .L_10)
.L_10:
        /*001c*/ 	.word	0x00000000
        /*0020*/ 	.short	0x0000
        /*0022*/ 	.short	0x0000
        /*0024*/ 	.byte	0x00, 0xf5, 0x21, 0x00


	//----- nvinfo : EIATTR_SPARSE_MMA_MASK
	.align		4
.L_11:
        /*0028*/ 	.byte	0x03, 0x50
        /*002a*/ 	.short	0x0000


	//----- nvinfo : EIATTR_MAXREG_COUNT
	.align		4
        /*002c*/ 	.byte	0x03, 0x1b
        /*002e*/ 	.short	0x00ff


	//----- nvinfo : EIATTR_MERCURY_ISA_VERSION
	.align		4
        /*0030*/ 	.byte	0x03, 0x5f
        /*0032*/ 	.short	0x0101


	//----- nvinfo : EIATTR_VRC_CTA_INIT_COUNT
	.align		4
        /*0034*/ 	.byte	0x02, 0x4a
	.zero		1
	.zero		1


	//----- nvinfo : EIATTR_EXIT_INSTR_OFFSETS
	.align		4
        /*0038*/ 	.byte	0x04, 0x1c
        /*003a*/ 	.short	(.L_13 - .L_12)


	//   ....[0]....
.L_12:
        /*003c*/ 	.word	0x00000070


	//   ....[1]....
        /*0040*/ 	.word	0x00000160


	//----- nvinfo : EIATTR_MAX_THREADS
	.align		4
.L_13:
        /*0044*/ 	.byte	0x04, 0x05
        /*0046*/ 	.short	(.L_15 - .L_14)
.L_14:
        /*0048*/ 	.word	0x00000010
        /*004c*/ 	.word	0x00000001
        /*0050*/ 	.word	0x00000001


	//----- nvinfo : EIATTR_CBANK_PARAM_SIZE
	.align		4
.L_15:
        /*0054*/ 	.byte	0x03, 0x19
        /*0056*/ 	.short	0x0010


	//----- nvinfo : EIATTR_PARAM_CBANK
	.align		4
        /*0058*/ 	.byte	0x04, 0x0a
        /*005a*/ 	.short	(.L_17 - .L_16)
	.align		4
.L_16:
        /*005c*/ 	.word	index@(.nv.constant0.default_function_kernel)
        /*0060*/ 	.short	0x0380
        /*0062*/ 	.short	0x0010


	//----- nvinfo : EIATTR_SW_WAR
	.align		4
.L_17:
        /*0064*/ 	.byte	0x04, 0x36
        /*0066*/ 	.short	(.L_19 - .L_18)
.L_18:
        /*0068*/ 	.word	0x00000008
.L_19:


//--------------------- .nv.callgraph             --------------------------
	.section	.nv.callgraph,"",@"SHT_CUDA_CALLGRAPH"
	.align	4
	.sectionentsize	8
	.align		4
        /*0000*/ 	.word	0x00000000
	.align		4
        /*0004*/ 	.word	0xffffffff
	.align		4
        /*0008*/ 	.word	0x00000000
	.align		4
        /*000c*/ 	.word	0xfffffffe
	.align		4
        /*0010*/ 	.word	0x00000000
	.align		4
        /*0014*/ 	.word	0xfffffffd
	.align		4
        /*0018*/ 	.word	0x00000000
	.align		4
        /*001c*/ 	.word	0xfffffffc


//--------------------- .text.default_function_kernel --------------------------
	.section	.text.default_function_kernel,"ax",@progbits
	.align	128
        .global         default_function_kernel
        .type           default_function_kernel,@function
        .size           default_function_kernel,(.L_x_1 - default_function_kernel)
        .other          default_function_kernel,@"STO_CUDA_ENTRY STV_DEFAULT"
default_function_kernel:
.text.default_function_kernel:
[----:B------:R-:W-:Y:S01]  /*0000*/  LDC R1, c[0x0][0x37c] ;  /* 0x0000df00ff017b82 */ /* 0x000fe20000000800 */
[----:B------:R-:W0:Y:S07]  /*0010*/  S2R R7, SR_TID.X ;  /* 0x0000000000077919 */ /* 0x000e2e0000002100 */
[----:B------:R-:W1:Y:S02]  /*0020*/  S2UR UR5, SR_CTAID.X ;  /* 0x00000000000579c3 */ /* 0x000e640000002500 */
[----:B-1----:R-:W-:Y:S01]  /*0030*/  USHF.L.U32 UR4, UR5, 0x1, URZ ;  /* 0x0000000105047899 */ /* 0x002fe200080006ff */
[----:B0-----:R-:W-:-:S05]  /*0040*/  SHF.R.U32.HI R0, RZ, 0x3, R7 ;  /* 0x00000003ff007819 */ /* 0x001fca0000011607 */
[----:B------:R-:W-:-:S04]  /*0050*/  LOP3.LUT R0, R0, UR4, RZ, 0xfc, !PT ;  /* 0x0000000400007c12 */ /* 0x000fc8000f8efcff */
[----:B------:R-:W-:-:S13]  /*0060*/  ISETP.GT.U32.AND P0, PT, R0, 0x8, PT ;  /* 0x000000080000780c */ /* 0x000fda0003f04070 */
[----:B------:R-:W-:Y:S05]  /*0070*/  @P0 EXIT ;  /* 0x000000000000094d */ /* 0x000fea0003800000 */
[----:B------:R-:W0:Y:S01]  /*0080*/  LDC.64 R2, c[0x0][0x388] ;  /* 0x0000e200ff027b82 */ /* 0x000e220000000a00 */
[----:B------:R-:W1:Y:S01]  /*0090*/  LDCU.64 UR6, c[0x0][0x358] ;  /* 0x00006b00ff0677ac */ /* 0x000e620008000a00 */
[----:B------:R-:W-:-:S06]  /*00a0*/  USHF.L.U32 UR4, UR5, 0x4, URZ ;  /* 0x0000000405047899 */ /* 0x000fcc00080006ff */
[----:B------:R-:W2:Y:S01]  /*00b0*/  LDC.64 R4, c[0x0][0x380] ;  /* 0x0000e000ff047b82 */ /* 0x000ea20000000a00 */
[----:B------:R-:W-:-:S05]  /*00c0*/  LOP3.LUT R7, R7, UR4, RZ, 0xfc, !PT ;  /* 0x0000000407077c12 */ /* 0x000fca000f8efcff */
[----:B0-----:R-:W-:-:S06]  /*00d0*/  IMAD.WIDE.U32 R2, R7, 0x4, R2 ;  /* 0x0000000407027825 */ /* 0x001fcc00078e0002 */
[----:B-1----:R-:W3:Y:S01]  /*00e0*/  LDG.E.CONSTANT R2, desc[UR6][R2.64] ;  /* 0x0000000602027981 */ /* 0x002ee2000c1e9900 */
[----:B--2---:R-:W-:-:S04]  /*00f0*/  IMAD.WIDE.U32 R4, R7, 0x4, R4 ;  /* 0x0000000407047825 */ /* 0x004fc800078e0004 */
[----:B---3--:R-:W-:-:S04]  /*0100*/  FMUL.RZ R0, R2, 0.15915493667125701904 ;  /* 0x3e22f98302007820 */ /* 0x008fc8000040c000 */
[----:B------:R-:W0:Y:S02]  /*0110*/  MUFU.COS R9, R0 ;  /* 0x0000000000097308 */ /* 0x000e240000000000 */
[----:B0-----:R-:W-:-:S04]  /*0120*/  FADD R9, R2, R9 ;  /* 0x0000000902097221 */ /* 0x001fc80000000000 */
[----:B------:R-:W-:-:S06]  /*0130*/  FMUL.RZ R9, R9, 0.15915493667125701904 ;  /* 0x3e22f98309097820 */ /* 0x000fcc000040c000 */
[----:B------:R-:W0:Y:S02]  /*0140*/  MUFU.SIN R9, R9 ;  /* 0x0000000900097308 */ /* 0x000e240000000400 */
[----:B0-----:R-:W-:Y:S01]  /*0150*/  STG.E desc[UR6][R4.64], R9 ;  /* 0x0000000904007986 */ /* 0x001fe2000c101906 */
[----:B------:R-:W-:Y:S05]  /*0160*/  EXIT ;  /* 0x000000000000794d */ /* 0x000fea0003800000 */
.L_x_0:
[----:B------:R-:W-:-:S00]  /*0170*/  BRA `(.L_x_0) ;  /* 0xfffffffc00fc7947 */ /* 0x000fc0000383ffff */
[----:B------:R-:W-:-:S00]  /*0180*/  NOP ;  /* 0x0000000000007918 */ /* 0x000fc00000000000 */
[----:B------:R-:W-:-:S00]  /*0190*/  NOP ;  /* 0x0000000000007918 */ /* 0x000fc00000000000 */
[----:B------:R-:W-:-:S00]  /*01a0*/  NOP ;  /* 0x0000000000007918 */ /* 0x000fc00000000000 */
[----:B------:R-:W-:-:S00]  /*01b0*/  NOP ;  /* 0x0000000000007918 */ /* 0x000fc00000000000 */
[----:B------:R-:W-:-:S00]  /*01c0*/  NOP ;  /* 0x0000000000007918 */ /* 0x000fc00000000000 */
[----:B------:R-:W-:-:S00]  /*01d0*/  NOP ;  /* 0x0000000000007918 */ /* 0x000fc00000000000 */
[----:B------:R-:W-:-:S00]  /*01e0*/  NOP ;  /* 0x0000000000007918 */ /* 0x000fc00000000000 */
[----:B------:R-:W-:-:S00]  /*01f0*/  NOP ;  /* 0x0000000000007918 */ /* 0x000fc00000000000 */
.L_x_1:


//--------------------- .nv.shared.reserved.0     --------------------------
	.section	.nv.shared.reserved.0,"aw",@nobits
	.weak		__nv_reservedSMEM_offset_0_alias
	.size		__nv_reservedSMEM_offset_0_alias, 0, 64
	.other		__nv_reservedSMEM_offset_0_alias,@"STO_CUDA_RESERVED_SHARED STV_DEFAULT"
__nv_reservedSMEM_offset_0_alias:
	.zero		0
	.zero		64


//--------------------- .nv.constant0.default_function_kernel --------------------------
	.section	.nv.constant0.default_function_kernel,"a",@progbits
	.sectionflags	@""
	.align	4
.nv.constant0.default_function_kernel:
	.zero		912


//--------------------- SYMBOLS --------------------------

	.type		.nv.reservedSmem.offset0,@object
	.size		.nv.reservedSmem.offset0,0x4
